	.headerflags	@"EF_CUDA_TEXMODE_UNIFIED EF_CUDA_64BIT_ADDRESS EF_CUDA_ACCELERATORS EF_CUDA_SM90 EF_CUDA_VIRTUAL_SM(EF_CUDA_SM90)"
	.elftype	@"ET_EXEC"


//--------------------- .nv.info                  --------------------------
	.section	.nv.info,"",@"SHT_CUDA_INFO"
	.align	4


	//----- nvinfo : EIATTR_REGCOUNT
	.align		4
        /*0000*/ 	.byte	0x04, 0x2f
        /*0002*/ 	.short	(.L_3 - .L_2)
	.align		4
.L_2:
        /*0004*/ 	.word	index@(triton_poi_fused__native_batch_norm_legit_no_training_mul_sigmoid_21)
        /*0008*/ 	.word	0x00000011


	//----- nvinfo : EIATTR_MIN_STACK_SIZE
	.align		4
.L_3:
        /*000c*/ 	.byte	0x04, 0x12
        /*000e*/ 	.short	(.L_5 - .L_4)
	.align		4
.L_4:
        /*0010*/ 	.word	index@(triton_poi_fused__native_batch_norm_legit_no_training_mul_sigmoid_21)
        /*0014*/ 	.word	0x00000000


	//----- nvinfo : EIATTR_FRAME_SIZE
	.align		4
.L_5:
        /*0018*/ 	.byte	0x04, 0x11
        /*001a*/ 	.short	(.L_7 - .L_6)
	.align		4
.L_6:
        /*001c*/ 	.word	index@(triton_poi_fused__native_batch_norm_legit_no_training_mul_sigmoid_21)
        /*0020*/ 	.word	0x00000000


	//----- nvinfo : EIATTR_MIN_STACK_SIZE
	.align		4
.L_7:
        /*0024*/ 	.byte	0x04, 0x12
        /*0026*/ 	.short	(.L_9 - .L_8)
	.align		4
.L_8:
        /*0028*/ 	.word	index@(triton_poi_fused__native_batch_norm_legit_no_training_mul_sigmoid_21)
        /*002c*/ 	.word	0x00000000
.L_9:


//--------------------- .nv.info.triton_poi_fused__native_batch_norm_legit_no_training_mul_sigmoid_21 --------------------------
	.section	.nv.info.triton_poi_fused__native_batch_norm_legit_no_training_mul_sigmoid_21,"",@"SHT_CUDA_INFO"
	.sectionflags	@""
	.align	4


	//----- nvinfo : EIATTR_CUDA_API_VERSION
	.align		4
        /*0000*/ 	.byte	0x04, 0x37
        /*0002*/ 	.short	(.L_11 - .L_10)
.L_10:
        /*0004*/ 	.word	0x0000007c


	//----- nvinfo : EIATTR_KPARAM_INFO
	.align		4
.L_11:
        /*0008*/ 	.byte	0x04, 0x17
        /*000a*/ 	.short	(.L_13 - .L_12)
.L_12:
        /*000c*/ 	.word	0x00000000
        /*0010*/ 	.short	0x0006
        /*0012*/ 	.short	0x0030
        /*0014*/ 	.byte	0x00, 0xf0, 0x11, 0x00


	//----- nvinfo : EIATTR_KPARAM_INFO
	.align		4
.L_13:
        /*0018*/ 	.byte	0x04, 0x17
        /*001a*/ 	.short	(.L_15 - .L_14)
.L_14:
        /*001c*/ 	.word	0x00000000
        /*0020*/ 	.short	0x0005
        /*0022*/ 	.short	0x0028
        /*0024*/ 	.byte	0x00, 0xf4, 0x21, 0x00


	//----- nvinfo : EIATTR_KPARAM_INFO
	.align		4
.L_15:
        /*0028*/ 	.byte	0x04, 0x17
        /*002a*/ 	.short	(.L_17 - .L_16)
.L_16:
        /*002c*/ 	.word	0x00000000
        /*0030*/ 	.short	0x0004
        /*0032*/ 	.short	0x0020
        /*0034*/ 	.byte	0x00, 0xf4, 0x21, 0x00


	//----- nvinfo : EIATTR_KPARAM_INFO
	.align		4
.L_17:
        /*0038*/ 	.byte	0x04, 0x17
        /*003a*/ 	.short	(.L_19 - .L_18)
.L_18:
        /*003c*/ 	.word	0x00000000
        /*0040*/ 	.short	0x0003
        /*0042*/ 	.short	0x0018
        /*0044*/ 	.byte	0x00, 0xf4, 0x21, 0x00


	//----- nvinfo : EIATTR_KPARAM_INFO
	.align		4
.L_19:
        /*0048*/ 	.byte	0x04, 0x17
        /*004a*/ 	.short	(.L_21 - .L_20)
.L_20:
        /*004c*/ 	.word	0x00000000
        /*0050*/ 	.short	0x0002
        /*0052*/ 	.short	0x0010
        /*0054*/ 	.byte	0x00, 0xf4, 0x21, 0x00


	//----- nvinfo : EIATTR_KPARAM_INFO
	.align		4
.L_21:
        /*0058*/ 	.byte	0x04, 0x17
        /*005a*/ 	.short	(.L_23 - .L_22)
.L_22:
        /*005c*/ 	.word	0x00000000
        /*0060*/ 	.short	0x0001
        /*0062*/ 	.short	0x0008
        /*0064*/ 	.byte	0x00, 0xf4, 0x21, 0x00


	//----- nvinfo : EIATTR_KPARAM_INFO
	.align		4
.L_23:
        /*0068*/ 	.byte	0x04, 0x17
        /*006a*/ 	.short	(.L_25 - .L_24)
.L_24:
        /*006c*/ 	.word	0x00000000
        /*0070*/ 	.short	0x0000
        /*0072*/ 	.short	0x0000
        /*0074*/ 	.byte	0x00, 0xf4, 0x21, 0x00


	//----- nvinfo : EIATTR_SPARSE_MMA_MASK
	.align		4
.L_25:
        /*0078*/ 	.byte	0x03, 0x50
        /*007a*/ 	.short	0x0000


	//----- nvinfo : EIATTR_MAXREG_COUNT
	.align		4
        /*007c*/ 	.byte	0x03, 0x1b
        /*007e*/ 	.short	0x00ff


	//----- nvinfo : EIATTR_EXIT_INSTR_OFFSETS
	.align		4
        /*0080*/ 	.byte	0x04, 0x1c
        /*0082*/ 	.short	(.L_27 - .L_26)


	//   ....[0]....
.L_26:
        /*0084*/ 	.word	0x00000530


	//----- nvinfo : EIATTR_REQNTID
	.align		4
.L_27:
        /*0088*/ 	.byte	0x04, 0x10
        /*008a*/ 	.short	(.L_29 - .L_28)
.L_28:
        /*008c*/ 	.word	0x00000080
        /*0090*/ 	.word	0x00000001
        /*0094*/ 	.word	0x00000001


	//----- nvinfo : EIATTR_CBANK_PARAM_SIZE
	.align		4
.L_29:
        /*0098*/ 	.byte	0x03, 0x19
        /*009a*/ 	.short	0x0034


	//----- nvinfo : EIATTR_PARAM_CBANK
	.align		4
        /*009c*/ 	.byte	0x04, 0x0a
        /*009e*/ 	.short	(.L_31 - .L_30)
	.align		4
.L_30:
        /*00a0*/ 	.word	index@(.nv.constant0.triton_poi_fused__native_batch_norm_legit_no_training_mul_sigmoid_21)
        /*00a4*/ 	.short	0x0210
        /*00a6*/ 	.short	0x0034


	//----- nvinfo : EIATTR_SW_WAR
	.align		4
.L_31:
        /*00a8*/ 	.byte	0x04, 0x36
        /*00aa*/ 	.short	(.L_33 - .L_32)
.L_32:
        /*00ac*/ 	.word	0x00000008
.L_33:


//--------------------- .nv.callgraph             --------------------------
	.section	.nv.callgraph,"",@"SHT_CUDA_CALLGRAPH"
	.align	4
	.sectionentsize	8
	.align		4
        /*0000*/ 	.word	0x00000000
	.align		4
        /*0004*/ 	.word	0xffffffff
	.align		4
        /*0008*/ 	.word	0x00000000
	.align		4
        /*000c*/ 	.word	0xfffffffe
	.align		4
        /*0010*/ 	.word	0x00000000
	.align		4
        /*0014*/ 	.word	0xfffffffd
	.align		4
        /*0018*/ 	.word	0x00000000
	.align		4
        /*001c*/ 	.word	0xfffffffc


//--------------------- .nv.constant4             --------------------------
	.section	.nv.constant4,"a",@progbits
	.align	8
	.align		8
.nv.constant4:
        /*0000*/ 	.dword	_$_str
	.align		8
        /*0008*/ 	.dword	_$_str_$_2


//--------------------- .text.triton_poi_fused__native_batch_norm_legit_no_training_mul_sigmoid_21 --------------------------
	.section	.text.triton_poi_fused__native_batch_norm_legit_no_training_mul_sigmoid_21,"ax",@progbits
	.align	128
        .global         triton_poi_fused__native_batch_norm_legit_no_training_mul_sigmoid_21
        .type           triton_poi_fused__native_batch_norm_legit_no_training_mul_sigmoid_21,@function
        .size           triton_poi_fused__native_batch_norm_legit_no_training_mul_sigmoid_21,(.L_x_1 - triton_poi_fused__native_batch_norm_legit_no_training_mul_sigmoid_21)
        .other          triton_poi_fused__native_batch_norm_legit_no_training_mul_sigmoid_21,@"STO_CUDA_ENTRY STV_DEFAULT"
triton_poi_fused__native_batch_norm_legit_no_training_mul_sigmoid_21:
.text.triton_poi_fused__native_batch_norm_legit_no_training_mul_sigmoid_21:
[----:B------:R-:W-:Y:S01]  /*0000*/  LDC R1, c[0x0][0x28] ;  /* 0x00000a00ff017b82 */ /* 0x000fe20000000800 */
[----:B------:R-:W1:Y:S07]  /*0010*/  S2R R0, SR_TID.X ;  /* 0x0000000000007919 */ /* 0x000e6e0000002100 */
[----:B------:R-:W2:Y:S01]  /*0020*/  LDC.64 R2, c[0x0][0x228] ;  /* 0x00008a00ff027b82 */ /* 0x000ea20000000a00 */
[----:B------:R-:W-:Y:S01]  /*0030*/  ULDC.64 UR4, c[0x0][0x208] ;  /* 0x0000820000047ab9 */ /* 0x000fe20000000a00 */
[----:B------:R-:W3:Y:S06]  /*0040*/  S2R R7, SR_CTAID.X ;  /* 0x0000000000077919 */ /* 0x000eec0000002500 */
[----:B------:R-:W4:Y:S08]  /*0050*/  LDC.64 R8, c[0x0][0x230] ;  /* 0x00008c00ff087b82 */ /* 0x000f300000000a00 */
[----:B------:R-:W5:Y:S01]  /*0060*/  LDC.64 R10, c[0x0][0x238] ;  /* 0x00008e00ff0a7b82 */ /* 0x000f620000000a00 */
[----:B-1----:R-:W-:-:S02]  /*0070*/  SHF.L.U32 R0, R0, 0x1, RZ ;  /* 0x0000000100007819 */ /* 0x002fc400000006ff */
[----:B---3--:R-:W-:Y:S02]  /*0080*/  SHF.R.S32.HI R5, RZ, 0x17, R7 ;  /* 0x00000017ff057819 */ /* 0x008fe40000011407 */
[----:B------:R-:W-:Y:S02]  /*0090*/  LOP3.LUT R0, R0, 0xfe, RZ, 0xc0, !PT ;  /* 0x000000fe00007812 */ /* 0x000fe400078ec0ff */
[----:B------:R-:W-:Y:S02]  /*00a0*/  SGXT R5, R5, 0x1 ;  /* 0x000000010505781a */ /* 0x000fe40000000200 */
[----:B------:R-:W-:Y:S02]  /*00b0*/  LEA R0, R7, R0, 0x8 ;  /* 0x0000000007007211 */ /* 0x000fe400078e40ff */
[----:B------:R-:W1:Y:S02]  /*00c0*/  LDC.64 R6, c[0x0][0x220] ;  /* 0x00008800ff067b82 */ /* 0x000e640000000a00 */
[----:B------:R-:W-:-:S04]  /*00d0*/  LEA.HI R5, R5, R0, RZ, 0x9 ;  /* 0x0000000005057211 */ /* 0x000fc800078f48ff */
[----:B------:R-:W-:-:S04]  /*00e0*/  LOP3.LUT R5, R5, 0xfffffe00, RZ, 0xc0, !PT ;  /* 0xfffffe0005057812 */ /* 0x000fc800078ec0ff */
[----:B------:R-:W-:Y:S02]  /*00f0*/  IADD3 R13, R0, -R5, RZ ;  /* 0x80000005000d7210 */ /* 0x000fe40007ffe0ff */
[----:B------:R-:W3:Y:S03]  /*0100*/  LDC.64 R4, c[0x0][0x218] ;  /* 0x00008600ff047b82 */ /* 0x000ee60000000a00 */
[----:B--2---:R-:W-:-:S06]  /*0110*/  IMAD.WIDE R2, R13, 0x4, R2 ;  /* 0x000000040d027825 */ /* 0x004fcc00078e0202 */
[----:B------:R-:W2:Y:S01]  /*0120*/  LDG.E.EL.64 R2, desc[UR4][R2.64] ;  /* 0x0000000402027981 */ /* 0x000ea2000c2e1b00 */
[----:B-1----:R-:W-:-:S04]  /*0130*/  IMAD.WIDE R6, R13, 0x4, R6 ;  /* 0x000000040d067825 */ /* 0x002fc800078e0206 */
[C---:B----4-:R-:W-:Y:S02]  /*0140*/  IMAD.WIDE R8, R13.reuse, 0x4, R8 ;  /* 0x000000040d087825 */ /* 0x050fe400078e0208 */
[----:B------:R-:W4:Y:S02]  /*0150*/  LDG.E.EL.64 R6, desc[UR4][R6.64] ;  /* 0x0000000406067981 */ /* 0x000f24000c2e1b00 */
[----:B-----5:R-:W-:Y:S02]  /*0160*/  IMAD.WIDE R10, R13, 0x4, R10 ;  /* 0x000000040d0a7825 */ /* 0x020fe400078e020a */
[----:B------:R-:W5:Y:S02]  /*0170*/  LDG.E.EL.64 R8, desc[UR4][R8.64] ;  /* 0x0000000408087981 */ /* 0x000f64000c2e1b00 */
[----:B---3--:R-:W-:Y:S02]  /*0180*/  IMAD.WIDE R4, R0, 0x4, R4 ;  /* 0x0000000400047825 */ /* 0x008fe400078e0204 */
[----:B------:R-:W5:Y:S04]  /*0190*/  LDG.E.EL.64 R10, desc[UR4][R10.64] ;  /* 0x000000040a0a7981 */ /* 0x000f68000c2e1b00 */
[----:B------:R-:W4:Y:S01]  /*01a0*/  LDG.E.64 R4, desc[UR4][R4.64] ;  /* 0x0000000404047981 */ /* 0x000f22000c1e1b00 */
[----:B--2---:R-:W-:Y:S01]  /*01b0*/  FADD R2, R2, 9.9999997473787516356e-06 ;  /* 0x3727c5ac02027421 */ /* 0x004fe20000000000 */
[----:B------:R-:W-:-:S03]  /*01c0*/  FADD R3, R3, 9.9999997473787516356e-06 ;  /* 0x3727c5ac03037421 */ /* 0x000fc60000000000 */
[----:B------:R-:W1:Y:S08]  /*01d0*/  MUFU.SQRT R12, R2 ;  /* 0x00000002000c7308 */ /* 0x000e700000002000 */
[----:B------:R-:W2:Y:S01]  /*01e0*/  MUFU.SQRT R13, R3 ;  /* 0x00000003000d7308 */ /* 0x000ea20000002000 */
[C---:B-1----:R-:W-:Y:S02]  /*01f0*/  FSETP.GT.AND P0, PT, R12.reuse, 8.50705917302346158658e+37, PT ;  /* 0x7e8000000c00780b */ /* 0x042fe40003f04000 */
[----:B------:R-:W-:-:S02]  /*0200*/  FSETP.GEU.AND P2, PT, R12, 1.175494350822287508e-38, PT ;  /* 0x008000000c00780b */ /* 0x000fc40003f4e000 */
[C---:B--2---:R-:W-:Y:S02]  /*0210*/  FSETP.GT.AND P1, PT, R13.reuse, 8.50705917302346158658e+37, PT ;  /* 0x7e8000000d00780b */ /* 0x044fe40003f24000 */
[----:B------:R-:W-:-:S07]  /*0220*/  FSETP.GEU.AND P3, PT, R13, 1.175494350822287508e-38, PT ;  /* 0x008000000d00780b */ /* 0x000fce0003f6e000 */
[----:B------:R-:W-:Y:S01]  /*0230*/  @P0 FMUL R12, R12, 0.25 ;  /* 0x3e8000000c0c0820 */ /* 0x000fe20000400000 */
[----:B------:R-:W-:-:S03]  /*0240*/  HFMA2.MMA R2, -RZ, RZ, 1.625, 0 ;  /* 0x3e800000ff027435 */ /* 0x000fc600000001ff */
[----:B------:R-:W-:Y:S01]  /*0250*/  @!P2 FMUL R12, R12, 16777216 ;  /* 0x4b8000000c0ca820 */ /* 0x000fe20000400000 */
[----:B------:R-:W-:-:S05]  /*0260*/  @P1 FMUL R13, R13, 0.25 ;  /* 0x3e8000000d0d1820 */ /* 0x000fca0000400000 */
[----:B------:R-:W1:Y:S01]  /*0270*/  MUFU.RCP R12, R12 ;  /* 0x0000000c000c7308 */ /* 0x000e620000001000 */
[----:B------:R-:W-:Y:S01]  /*0280*/  @!P3 FMUL R13, R13, 16777216 ;  /* 0x4b8000000d0db820 */ /* 0x000fe20000400000 */
[----:B------:R-:W-:-:S06]  /*0290*/  FSEL R3, R2, 1, P0 ;  /* 0x3f80000002037808 */ /* 0x000fcc0000000000 */
[----:B------:R-:W2:Y:S01]  /*02a0*/  MUFU.RCP R13, R13 ;  /* 0x0000000d000d7308 */ /* 0x000ea20000001000 */
[----:B------:R-:W-:Y:S01]  /*02b0*/  @!P2 FMUL R3, R3, 16777216 ;  /* 0x4b8000000303a820 */ /* 0x000fe20000400000 */
[----:B------:R-:W-:Y:S01]  /*02c0*/  FSEL R14, R2, 1, P1 ;  /* 0x3f800000020e7808 */ /* 0x000fe20000800000 */
[----:B----4-:R-:W-:Y:S02]  /*02d0*/  FADD R4, R4, -R6 ;  /* 0x8000000604047221 */ /* 0x010fe40000000000 */
[----:B-1----:R-:W-:Y:S02]  /*02e0*/  FMUL R3, R12, R3 ;  /* 0x000000030c037220 */ /* 0x002fe40000400000 */
[----:B------:R-:W-:Y:S01]  /*02f0*/  @!P3 FMUL R14, R14, 16777216 ;  /* 0x4b8000000e0eb820 */ /* 0x000fe20000400000 */
[----:B------:R-:W-:Y:S01]  /*0300*/  FADD R5, R5, -R7 ;  /* 0x8000000705057221 */ /* 0x000fe20000000000 */
[----:B------:R-:W-:Y:S02]  /*0310*/  FMUL R3, R4, R3 ;  /* 0x0000000304037220 */ /* 0x000fe40000400000 */
[----:B--2---:R-:W-:-:S02]  /*0320*/  FMUL R14, R13, R14 ;  /* 0x0000000e0d0e7220 */ /* 0x004fc40000400000 */
[----:B-----5:R-:W-:Y:S02]  /*0330*/  FFMA R8, R8, R3, R10 ;  /* 0x0000000308087223 */ /* 0x020fe4000000000a */
[----:B------:R-:W-:Y:S02]  /*0340*/  FMUL R14, R5, R14 ;  /* 0x0000000e050e7220 */ /* 0x000fe40000400000 */
[----:B------:R-:W-:Y:S02]  /*0350*/  FADD R3, RZ, -R8 ;  /* 0x80000008ff037221 */ /* 0x000fe40000000000 */
[----:B------:R-:W-:Y:S02]  /*0360*/  FFMA R9, R9, R14, R11 ;  /* 0x0000000e09097223 */ /* 0x000fe4000000000b */
[----:B------:R-:W-:Y:S02]  /*0370*/  FMUL R4, R3, 1.4426950216293334961 ;  /* 0x3fb8aa3b03047820 */ /* 0x000fe40000400000 */
[----:B------:R-:W-:-:S04]  /*0380*/  FADD R3, RZ, -R9 ;  /* 0x80000009ff037221 */ /* 0x000fc80000000000 */
[----:B------:R-:W-:Y:S01]  /*0390*/  FMUL R6, R3, 1.4426950216293334961 ;  /* 0x3fb8aa3b03067820 */ /* 0x000fe20000400000 */
[----:B------:R-:W-:-:S04]  /*03a0*/  FSETP.GEU.AND P0, PT, R4, -126, PT ;  /* 0xc2fc00000400780b */ /* 0x000fc80003f0e000 */
[----:B------:R-:W-:-:S09]  /*03b0*/  FSETP.GEU.AND P1, PT, R6, -126, PT ;  /* 0xc2fc00000600780b */ /* 0x000fd20003f2e000 */
[----:B------:R-:W-:-:S04]  /*03c0*/  @!P0 FMUL R4, R4, 0.5 ;  /* 0x3f00000004048820 */ /* 0x000fc80000400000 */
[----:B------:R-:W-:Y:S01]  /*03d0*/  @!P1 FMUL R6, R6, 0.5 ;  /* 0x3f00000006069820 */ /* 0x000fe20000400000 */
[----:B------:R-:W1:Y:S08]  /*03e0*/  MUFU.EX2 R3, R4 ;  /* 0x0000000400037308 */ /* 0x000e700000000800 */
[----:B------:R-:W2:Y:S01]  /*03f0*/  MUFU.EX2 R5, R6 ;  /* 0x0000000600057308 */ /* 0x000ea20000000800 */
[----:B-1----:R-:W-:-:S04]  /*0400*/  @!P0 FMUL R3, R3, R3 ;  /* 0x0000000303038220 */ /* 0x002fc80000400000 */
[----:B------:R-:W-:Y:S01]  /*0410*/  FADD R7, R3, 1 ;  /* 0x3f80000003077421 */ /* 0x000fe20000000000 */
[----:B--2---:R-:W-:-:S04]  /*0420*/  @!P1 FMUL R5, R5, R5 ;  /* 0x0000000505059220 */ /* 0x004fc80000400000 */
[----:B------:R-:W-:Y:S01]  /*0430*/  FADD R10, R5, 1 ;  /* 0x3f800000050a7421 */ /* 0x000fe20000000000 */
[----:B------:R-:W-:Y:S01]  /*0440*/  FSETP.GT.AND P0, PT, R7, 8.50705917302346158658e+37, PT ;  /* 0x7e8000000700780b */ /* 0x000fe20003f04000 */
[----:B------:R-:W1:Y:S03]  /*0450*/  LDC.64 R4, c[0x0][0x210] ;  /* 0x00008400ff047b82 */ /* 0x000e660000000a00 */
[----:B------:R-:W-:-:S09]  /*0460*/  FSETP.GT.AND P1, PT, R10, 8.50705917302346158658e+37, PT ;  /* 0x7e8000000a00780b */ /* 0x000fd20003f24000 */
[----:B------:R-:W-:-:S04]  /*0470*/  @P0 FMUL R7, R7, 0.25 ;  /* 0x3e80000007070820 */ /* 0x000fc80000400000 */
[----:B------:R-:W-:Y:S02]  /*0480*/  @P1 FMUL R10, R10, 0.25 ;  /* 0x3e8000000a0a1820 */ /* 0x000fe40000400000 */
[----:B------:R-:W2:Y:S08]  /*0490*/  MUFU.RCP R7, R7 ;  /* 0x0000000700077308 */ /* 0x000eb00000001000 */
[----:B------:R-:W3:Y:S01]  /*04a0*/  MUFU.RCP R10, R10 ;  /* 0x0000000a000a7308 */ /* 0x000ee20000001000 */
[----:B------:R-:W-:-:S02]  /*04b0*/  FSEL R6, R2, 1, P0 ;  /* 0x3f80000002067808 */ /* 0x000fc40000000000 */
[----:B------:R-:W-:-:S03]  /*04c0*/  FSEL R3, R2, 1, P1 ;  /* 0x3f80000002037808 */ /* 0x000fc60000800000 */
[----:B--2---:R-:W-:-:S04]  /*04d0*/  FMUL R11, R7, R6 ;  /* 0x00000006070b7220 */ /* 0x004fc80000400000 */
[----:B------:R-:W-:Y:S01]  /*04e0*/  FMUL R8, R8, R11 ;  /* 0x0000000b08087220 */ /* 0x000fe20000400000 */
[----:B---3--:R-:W-:Y:S01]  /*04f0*/  FMUL R6, R10, R3 ;  /* 0x000000030a067220 */ /* 0x008fe20000400000 */
[----:B-1----:R-:W-:-:S04]  /*0500*/  IMAD.WIDE R2, R0, 0x4, R4 ;  /* 0x0000000400027825 */ /* 0x002fc800078e0204 */
[----:B------:R-:W-:-:S05]  /*0510*/  FMUL R9, R9, R6 ;  /* 0x0000000609097220 */ /* 0x000fca0000400000 */
[----:B------:R-:W-:Y:S01]  /*0520*/  STG.E.64 desc[UR4][R2.64], R8 ;  /* 0x0000000802007986 */ /* 0x000fe2000c101b04 */
[----:B------:R-:W-:Y:S05]  /*0530*/  EXIT ;  /* 0x000000000000794d */ /* 0x000fea0003800000 */
.L_x_0:
[----:B------:R-:W-:-:S00]  /*0540*/  BRA `(.L_x_0) ;  /* 0xfffffffc00fc7947 */ /* 0x000fc0000383ffff */
[----:B------:R-:W-:-:S00]  /*0550*/  NOP ;  /* 0x0000000000007918 */ /* 0x000fc00000000000 */
        /* <DEDUP_REMOVED lines=10> */
.L_x_1:


//--------------------- .nv.global.init           --------------------------
	.section	.nv.global.init,"aw",@progbits
.nv.global.init:
	.type		_$_str,@object
	.size		_$_str,(_$_str_$_2 - _$_str)
_$_str:
        /*0000*/ 	.byte	0x5f, 0x5f, 0x43, 0x55, 0x44, 0x41, 0x5f, 0x46, 0x54, 0x5a, 0x00
	.type		_$_str_$_2,@object
	.size		_$_str_$_2,(.L_1 - _$_str_$_2)
_$_str_$_2:
        /*000b*/ 	.byte	0x5f, 0x5f, 0x43, 0x55, 0x44, 0x41, 0x5f, 0x50, 0x52, 0x45, 0x43, 0x5f, 0x53, 0x51, 0x52, 0x54
        /*001b*/ 	.byte	0x00
.L_1:


//--------------------- .nv.constant0.triton_poi_fused__native_batch_norm_legit_no_training_mul_sigmoid_21 --------------------------
	.section	.nv.constant0.triton_poi_fused__native_batch_norm_legit_no_training_mul_sigmoid_21,"a",@progbits
	.sectionflags	@""
	.align	4
.nv.constant0.triton_poi_fused__native_batch_norm_legit_no_training_mul_sigmoid_21:
	.zero		580
